	.headerflags	@"EF_CUDA_TEXMODE_UNIFIED EF_CUDA_64BIT_ADDRESS EF_CUDA_ACCELERATORS EF_CUDA_SM90 EF_CUDA_VIRTUAL_SM(EF_CUDA_SM90)"
	.elftype	@"ET_EXEC"


//--------------------- .nv.info                  --------------------------
	.section	.nv.info,"",@"SHT_CUDA_INFO"
	.align	4


	//----- nvinfo : EIATTR_REGCOUNT
	.align		4
        /*0000*/ 	.byte	0x04, 0x2f
        /*0002*/ 	.short	(.L_3 - .L_2)
	.align		4
.L_2:
        /*0004*/ 	.word	index@(triton_poi_fused__native_batch_norm_legit_no_training_relu_23)
        /*0008*/ 	.word	0x00000012


	//----- nvinfo : EIATTR_MIN_STACK_SIZE
	.align		4
.L_3:
        /*000c*/ 	.byte	0x04, 0x12
        /*000e*/ 	.short	(.L_5 - .L_4)
	.align		4
.L_4:
        /*0010*/ 	.word	index@(triton_poi_fused__native_batch_norm_legit_no_training_relu_23)
        /*0014*/ 	.word	0x00000000


	//----- nvinfo : EIATTR_FRAME_SIZE
	.align		4
.L_5:
        /*0018*/ 	.byte	0x04, 0x11
        /*001a*/ 	.short	(.L_7 - .L_6)
	.align		4
.L_6:
        /*001c*/ 	.word	index@(triton_poi_fused__native_batch_norm_legit_no_training_relu_23)
        /*0020*/ 	.word	0x00000000


	//----- nvinfo : EIATTR_MIN_STACK_SIZE
	.align		4
.L_7:
        /*0024*/ 	.byte	0x04, 0x12
        /*0026*/ 	.short	(.L_9 - .L_8)
	.align		4
.L_8:
        /*0028*/ 	.word	index@(triton_poi_fused__native_batch_norm_legit_no_training_relu_23)
        /*002c*/ 	.word	0x00000000
.L_9:


//--------------------- .nv.info.triton_poi_fused__native_batch_norm_legit_no_training_relu_23 --------------------------
	.section	.nv.info.triton_poi_fused__native_batch_norm_legit_no_training_relu_23,"",@"SHT_CUDA_INFO"
	.sectionflags	@""
	.align	4


	//----- nvinfo : EIATTR_CUDA_API_VERSION
	.align		4
        /*0000*/ 	.byte	0x04, 0x37
        /*0002*/ 	.short	(.L_11 - .L_10)
.L_10:
        /*0004*/ 	.word	0x0000007c


	//----- nvinfo : EIATTR_KPARAM_INFO
	.align		4
.L_11:
        /*0008*/ 	.byte	0x04, 0x17
        /*000a*/ 	.short	(.L_13 - .L_12)
.L_12:
        /*000c*/ 	.word	0x00000000
        /*0010*/ 	.short	0x0006
        /*0012*/ 	.short	0x0030
        /*0014*/ 	.byte	0x00, 0xf0, 0x11, 0x00


	//----- nvinfo : EIATTR_KPARAM_INFO
	.align		4
.L_13:
        /*0018*/ 	.byte	0x04, 0x17
        /*001a*/ 	.short	(.L_15 - .L_14)
.L_14:
        /*001c*/ 	.word	0x00000000
        /*0020*/ 	.short	0x0005
        /*0022*/ 	.short	0x0028
        /*0024*/ 	.byte	0x00, 0xf4, 0x21, 0x00


	//----- nvinfo : EIATTR_KPARAM_INFO
	.align		4
.L_15:
        /*0028*/ 	.byte	0x04, 0x17
        /*002a*/ 	.short	(.L_17 - .L_16)
.L_16:
        /*002c*/ 	.word	0x00000000
        /*0030*/ 	.short	0x0004
        /*0032*/ 	.short	0x0020
        /*0034*/ 	.byte	0x00, 0xf4, 0x21, 0x00


	//----- nvinfo : EIATTR_KPARAM_INFO
	.align		4
.L_17:
        /*0038*/ 	.byte	0x04, 0x17
        /*003a*/ 	.short	(.L_19 - .L_18)
.L_18:
        /*003c*/ 	.word	0x00000000
        /*0040*/ 	.short	0x0003
        /*0042*/ 	.short	0x0018
        /*0044*/ 	.byte	0x00, 0xf4, 0x21, 0x00


	//----- nvinfo : EIATTR_KPARAM_INFO
	.align		4
.L_19:
        /*0048*/ 	.byte	0x04, 0x17
        /*004a*/ 	.short	(.L_21 - .L_20)
.L_20:
        /*004c*/ 	.word	0x00000000
        /*0050*/ 	.short	0x0002
        /*0052*/ 	.short	0x0010
        /*0054*/ 	.byte	0x00, 0xf4, 0x21, 0x00


	//----- nvinfo : EIATTR_KPARAM_INFO
	.align		4
.L_21:
        /*0058*/ 	.byte	0x04, 0x17
        /*005a*/ 	.short	(.L_23 - .L_22)
.L_22:
        /*005c*/ 	.word	0x00000000
        /*0060*/ 	.short	0x0001
        /*0062*/ 	.short	0x0008
        /*0064*/ 	.byte	0x00, 0xf4, 0x21, 0x00


	//----- nvinfo : EIATTR_KPARAM_INFO
	.align		4
.L_23:
        /*0068*/ 	.byte	0x04, 0x17
        /*006a*/ 	.short	(.L_25 - .L_24)
.L_24:
        /*006c*/ 	.word	0x00000000
        /*0070*/ 	.short	0x0000
        /*0072*/ 	.short	0x0000
        /*0074*/ 	.byte	0x00, 0xf4, 0x21, 0x00


	//----- nvinfo : EIATTR_SPARSE_MMA_MASK
	.align		4
.L_25:
        /*0078*/ 	.byte	0x03, 0x50
        /*007a*/ 	.short	0x0000


	//----- nvinfo : EIATTR_MAXREG_COUNT
	.align		4
        /*007c*/ 	.byte	0x03, 0x1b
        /*007e*/ 	.short	0x00ff


	//----- nvinfo : EIATTR_EXIT_INSTR_OFFSETS
	.align		4
        /*0080*/ 	.byte	0x04, 0x1c
        /*0082*/ 	.short	(.L_27 - .L_26)


	//   ....[0]....
.L_26:
        /*0084*/ 	.word	0x000003d0


	//----- nvinfo : EIATTR_REQNTID
	.align		4
.L_27:
        /*0088*/ 	.byte	0x04, 0x10
        /*008a*/ 	.short	(.L_29 - .L_28)
.L_28:
        /*008c*/ 	.word	0x00000100
        /*0090*/ 	.word	0x00000001
        /*0094*/ 	.word	0x00000001


	//----- nvinfo : EIATTR_CBANK_PARAM_SIZE
	.align		4
.L_29:
        /*0098*/ 	.byte	0x03, 0x19
        /*009a*/ 	.short	0x0034


	//----- nvinfo : EIATTR_PARAM_CBANK
	.align		4
        /*009c*/ 	.byte	0x04, 0x0a
        /*009e*/ 	.short	(.L_31 - .L_30)
	.align		4
.L_30:
        /*00a0*/ 	.word	index@(.nv.constant0.triton_poi_fused__native_batch_norm_legit_no_training_relu_23)
        /*00a4*/ 	.short	0x0210
        /*00a6*/ 	.short	0x0034


	//----- nvinfo : EIATTR_SW_WAR
	.align		4
.L_31:
        /*00a8*/ 	.byte	0x04, 0x36
        /*00aa*/ 	.short	(.L_33 - .L_32)
.L_32:
        /*00ac*/ 	.word	0x00000008
.L_33:


//--------------------- .nv.callgraph             --------------------------
	.section	.nv.callgraph,"",@"SHT_CUDA_CALLGRAPH"
	.align	4
	.sectionentsize	8
	.align		4
        /*0000*/ 	.word	0x00000000
	.align		4
        /*0004*/ 	.word	0xffffffff
	.align		4
        /*0008*/ 	.word	0x00000000
	.align		4
        /*000c*/ 	.word	0xfffffffe
	.align		4
        /*0010*/ 	.word	0x00000000
	.align		4
        /*0014*/ 	.word	0xfffffffd
	.align		4
        /*0018*/ 	.word	0x00000000
	.align		4
        /*001c*/ 	.word	0xfffffffc


//--------------------- .nv.constant4             --------------------------
	.section	.nv.constant4,"a",@progbits
	.align	8
	.align		8
.nv.constant4:
        /*0000*/ 	.dword	_$_str
	.align		8
        /*0008*/ 	.dword	_$_str_$_2


//--------------------- .text.triton_poi_fused__native_batch_norm_legit_no_training_relu_23 --------------------------
	.section	.text.triton_poi_fused__native_batch_norm_legit_no_training_relu_23,"ax",@progbits
	.align	128
        .global         triton_poi_fused__native_batch_norm_legit_no_training_relu_23
        .type           triton_poi_fused__native_batch_norm_legit_no_training_relu_23,@function
        .size           triton_poi_fused__native_batch_norm_legit_no_training_relu_23,(.L_x_1 - triton_poi_fused__native_batch_norm_legit_no_training_relu_23)
        .other          triton_poi_fused__native_batch_norm_legit_no_training_relu_23,@"STO_CUDA_ENTRY STV_DEFAULT"
triton_poi_fused__native_batch_norm_legit_no_training_relu_23:
.text.triton_poi_fused__native_batch_norm_legit_no_training_relu_23:
[----:B------:R-:W-:Y:S01]  /*0000*/  LDC R1, c[0x0][0x28] ;  /* 0x00000a00ff017b82 */ /* 0x000fe20000000800 */
[----:B------:R-:W1:Y:S07]  /*0010*/  S2R R0, SR_TID.X ;  /* 0x0000000000007919 */ /* 0x000e6e0000002100 */
[----:B------:R-:W2:Y:S01]  /*0020*/  LDC.64 R2, c[0x0][0x220] ;  /* 0x00008800ff027b82 */ /* 0x000ea20000000a00 */
[----:B------:R-:W-:Y:S01]  /*0030*/  ULDC.64 UR4, c[0x0][0x208] ;  /* 0x0000820000047ab9 */ /* 0x000fe20000000a00 */
[----:B------:R-:W3:Y:S06]  /*0040*/  S2R R7, SR_CTAID.X ;  /* 0x0000000000077919 */ /* 0x000eec0000002500 */
[----:B------:R-:W4:Y:S08]  /*0050*/  LDC.64 R8, c[0x0][0x228] ;  /* 0x00008a00ff087b82 */ /* 0x000f300000000a00 */
[----:B------:R-:W5:Y:S01]  /*0060*/  LDC.64 R10, c[0x0][0x230] ;  /* 0x00008c00ff0a7b82 */ /* 0x000f620000000a00 */
[----:B-1----:R-:W-:-:S02]  /*0070*/  SHF.L.U32 R0, R0, 0x1, RZ ;  /* 0x0000000100007819 */ /* 0x002fc400000006ff */
[----:B---3--:R-:W-:Y:S02]  /*0080*/  SHF.R.S32.HI R5, RZ, 0x16, R7 ;  /* 0x00000016ff057819 */ /* 0x008fe40000011407 */
[----:B------:R-:W-:Y:S02]  /*0090*/  LOP3.LUT R0, R0, 0x1fe, RZ, 0xc0, !PT ;  /* 0x000001fe00007812 */ /* 0x000fe400078ec0ff */
[----:B------:R-:W-:Y:S02]  /*00a0*/  SGXT R5, R5, 0x1 ;  /* 0x000000010505781a */ /* 0x000fe40000000200 */
[----:B------:R-:W-:Y:S02]  /*00b0*/  LEA R0, R7, R0, 0x9 ;  /* 0x0000000007007211 */ /* 0x000fe400078e48ff */
[----:B------:R-:W1:Y:S02]  /*00c0*/  LDC.64 R6, c[0x0][0x218] ;  /* 0x00008600ff067b82 */ /* 0x000e640000000a00 */
[----:B------:R-:W-:-:S04]  /*00d0*/  LEA.HI R5, R5, R0, RZ, 0x9 ;  /* 0x0000000005057211 */ /* 0x000fc800078f48ff */
[----:B------:R-:W-:-:S04]  /*00e0*/  LOP3.LUT R5, R5, 0xfffffe00, RZ, 0xc0, !PT ;  /* 0xfffffe0005057812 */ /* 0x000fc800078ec0ff */
[----:B------:R-:W-:Y:S02]  /*00f0*/  IADD3 R13, R0, -R5, RZ ;  /* 0x80000005000d7210 */ /* 0x000fe40007ffe0ff */
[----:B------:R-:W3:Y:S03]  /*0100*/  LDC.64 R4, c[0x0][0x210] ;  /* 0x00008400ff047b82 */ /* 0x000ee60000000a00 */
[----:B--2---:R-:W-:-:S06]  /*0110*/  IMAD.WIDE R2, R13, 0x4, R2 ;  /* 0x000000040d027825 */ /* 0x004fcc00078e0202 */
[----:B------:R-:W2:Y:S01]  /*0120*/  LDG.E.EL.64 R2, desc[UR4][R2.64] ;  /* 0x0000000402027981 */ /* 0x000ea2000c2e1b00 */
[----:B-1----:R-:W-:-:S04]  /*0130*/  IMAD.WIDE R6, R13, 0x4, R6 ;  /* 0x000000040d067825 */ /* 0x002fc800078e0206 */
[C---:B----4-:R-:W-:Y:S02]  /*0140*/  IMAD.WIDE R8, R13.reuse, 0x4, R8 ;  /* 0x000000040d087825 */ /* 0x050fe400078e0208 */
[----:B------:R-:W4:Y:S02]  /*0150*/  LDG.E.EL.64 R6, desc[UR4][R6.64] ;  /* 0x0000000406067981 */ /* 0x000f24000c2e1b00 */
[----:B-----5:R-:W-:Y:S02]  /*0160*/  IMAD.WIDE R10, R13, 0x4, R10 ;  /* 0x000000040d0a7825 */ /* 0x020fe400078e020a */
[----:B------:R-:W5:Y:S02]  /*0170*/  LDG.E.EL.64 R8, desc[UR4][R8.64] ;  /* 0x0000000408087981 */ /* 0x000f64000c2e1b00 */
[----:B---3--:R-:W-:Y:S02]  /*0180*/  IMAD.WIDE R4, R0, 0x4, R4 ;  /* 0x0000000400047825 */ /* 0x008fe400078e0204 */
[----:B------:R-:W5:Y:S04]  /*0190*/  LDG.E.EL.64 R10, desc[UR4][R10.64] ;  /* 0x000000040a0a7981 */ /* 0x000f68000c2e1b00 */
[----:B------:R-:W4:Y:S01]  /*01a0*/  LDG.E.64 R4, desc[UR4][R4.64] ;  /* 0x0000000404047981 */ /* 0x000f22000c1e1b00 */
[----:B------:R-:W-:Y:S01]  /*01b0*/  HFMA2.MMA R14, -RZ, RZ, 1.625, 0 ;  /* 0x3e800000ff0e7435 */ /* 0x000fe200000001ff */
[----:B--2---:R-:W-:Y:S01]  /*01c0*/  FADD R2, R2, 9.9999997473787516356e-06 ;  /* 0x3727c5ac02027421 */ /* 0x004fe20000000000 */
[----:B------:R-:W-:-:S03]  /*01d0*/  FADD R3, R3, 9.9999997473787516356e-06 ;  /* 0x3727c5ac03037421 */ /* 0x000fc60000000000 */
[----:B------:R-:W1:Y:S08]  /*01e0*/  MUFU.SQRT R12, R2 ;  /* 0x00000002000c7308 */ /* 0x000e700000002000 */
[----:B------:R2:W3:Y:S01]  /*01f0*/  MUFU.SQRT R13, R3 ;  /* 0x00000003000d7308 */ /* 0x0004e20000002000 */
[C---:B-1----:R-:W-:Y:S02]  /*0200*/  FSETP.GT.AND P0, PT, R12.reuse, 8.50705917302346158658e+37, PT ;  /* 0x7e8000000c00780b */ /* 0x042fe40003f04000 */
[----:B------:R-:W-:Y:S01]  /*0210*/  FSETP.GEU.AND P2, PT, R12, 1.175494350822287508e-38, PT ;  /* 0x008000000c00780b */ /* 0x000fe20003f4e000 */
[----:B--2---:R-:W1:Y:S01]  /*0220*/  LDC.64 R2, c[0x0][0x238] ;  /* 0x00008e00ff027b82 */ /* 0x004e620000000a00 */
[----:B---3--:R-:W-:-:S02]  /*0230*/  FSETP.GT.AND P1, PT, R13, 8.50705917302346158658e+37, PT ;  /* 0x7e8000000d00780b */ /* 0x008fc40003f24000 */
[----:B------:R-:W-:-:S07]  /*0240*/  FSETP.GEU.AND P3, PT, R13, 1.175494350822287508e-38, PT ;  /* 0x008000000d00780b */ /* 0x000fce0003f6e000 */
[----:B------:R-:W-:-:S04]  /*0250*/  @P0 FMUL R12, R12, 0.25 ;  /* 0x3e8000000c0c0820 */ /* 0x000fc80000400000 */
[----:B------:R-:W-:Y:S01]  /*0260*/  @!P2 FMUL R12, R12, 16777216 ;  /* 0x4b8000000c0ca820 */ /* 0x000fe20000400000 */
[----:B------:R-:W-:-:S04]  /*0270*/  @P1 FMUL R13, R13, 0.25 ;  /* 0x3e8000000d0d1820 */ /* 0x000fc80000400000 */
[----:B------:R-:W-:Y:S01]  /*0280*/  @!P3 FMUL R13, R13, 16777216 ;  /* 0x4b8000000d0db820 */ /* 0x000fe20000400000 */
[----:B------:R-:W2:Y:S01]  /*0290*/  MUFU.RCP R12, R12 ;  /* 0x0000000c000c7308 */ /* 0x000ea20000001000 */
[----:B------:R-:W-:-:S07]  /*02a0*/  FSEL R15, R14, 1, P0 ;  /* 0x3f8000000e0f7808 */ /* 0x000fce0000000000 */
[----:B------:R-:W3:Y:S01]  /*02b0*/  MUFU.RCP R13, R13 ;  /* 0x0000000d000d7308 */ /* 0x000ee20000001000 */
[----:B------:R-:W-:Y:S01]  /*02c0*/  FSEL R14, R14, 1, P1 ;  /* 0x3f8000000e0e7808 */ /* 0x000fe20000800000 */
[----:B------:R-:W-:-:S04]  /*02d0*/  @!P2 FMUL R15, R15, 16777216 ;  /* 0x4b8000000f0fa820 */ /* 0x000fc80000400000 */
[----:B------:R-:W-:Y:S01]  /*02e0*/  @!P3 FMUL R14, R14, 16777216 ;  /* 0x4b8000000e0eb820 */ /* 0x000fe20000400000 */
[----:B----4-:R-:W-:Y:S01]  /*02f0*/  FADD R5, R5, -R7 ;  /* 0x8000000705057221 */ /* 0x010fe20000000000 */
[----:B------:R-:W-:Y:S01]  /*0300*/  FADD R4, R4, -R6 ;  /* 0x8000000604047221 */ /* 0x000fe20000000000 */
[----:B--2---:R-:W-:Y:S01]  /*0310*/  FMUL R15, R12, R15 ;  /* 0x0000000f0c0f7220 */ /* 0x004fe20000400000 */
[----:B---3--:R-:W-:-:S03]  /*0320*/  FMUL R14, R13, R14 ;  /* 0x0000000e0d0e7220 */ /* 0x008fc60000400000 */
[----:B------:R-:W-:Y:S01]  /*0330*/  FMUL R15, R4, R15 ;  /* 0x0000000f040f7220 */ /* 0x000fe20000400000 */
[----:B------:R-:W-:-:S03]  /*0340*/  FMUL R14, R5, R14 ;  /* 0x0000000e050e7220 */ /* 0x000fc60000400000 */
[----:B-----5:R-:W-:Y:S01]  /*0350*/  FFMA R8, R8, R15, R10 ;  /* 0x0000000f08087223 */ /* 0x020fe2000000000a */
[----:B------:R-:W-:-:S04]  /*0360*/  FFMA R9, R9, R14, R11 ;  /* 0x0000000e09097223 */ /* 0x000fc8000000000b */
[----:B------:R-:W-:Y:S02]  /*0370*/  FSETP.GEU.AND P0, PT, R8, RZ, PT ;  /* 0x000000ff0800720b */ /* 0x000fe40003f0e000 */
[C---:B------:R-:W-:Y:S01]  /*0380*/  FSETP.GEU.AND P1, PT, R9.reuse, RZ, PT ;  /* 0x000000ff0900720b */ /* 0x040fe20003f2e000 */
[----:B-1----:R-:W-:Y:S01]  /*0390*/  IMAD.WIDE R2, R0, 0x4, R2 ;  /* 0x0000000400027825 */ /* 0x002fe200078e0202 */
[----:B------:R-:W-:Y:S02]  /*03a0*/  FSEL R8, R8, RZ, P0 ;  /* 0x000000ff08087208 */ /* 0x000fe40000000000 */
[----:B------:R-:W-:-:S05]  /*03b0*/  FSEL R9, R9, RZ, P1 ;  /* 0x000000ff09097208 */ /* 0x000fca0000800000 */
[----:B------:R-:W-:Y:S01]  /*03c0*/  STG.E.64 desc[UR4][R2.64], R8 ;  /* 0x0000000802007986 */ /* 0x000fe2000c101b04 */
[----:B------:R-:W-:Y:S05]  /*03d0*/  EXIT ;  /* 0x000000000000794d */ /* 0x000fea0003800000 */
.L_x_0:
[----:B------:R-:W-:-:S00]  /*03e0*/  BRA `(.L_x_0) ;  /* 0xfffffffc00fc7947 */ /* 0x000fc0000383ffff */
[----:B------:R-:W-:-:S00]  /*03f0*/  NOP ;  /* 0x0000000000007918 */ /* 0x000fc00000000000 */
        /* <DEDUP_REMOVED lines=8> */
.L_x_1:


//--------------------- .nv.global.init           --------------------------
	.section	.nv.global.init,"aw",@progbits
.nv.global.init:
	.type		_$_str,@object
	.size		_$_str,(_$_str_$_2 - _$_str)
_$_str:
        /*0000*/ 	.byte	0x5f, 0x5f, 0x43, 0x55, 0x44, 0x41, 0x5f, 0x46, 0x54, 0x5a, 0x00
	.type		_$_str_$_2,@object
	.size		_$_str_$_2,(.L_1 - _$_str_$_2)
_$_str_$_2:
        /*000b*/ 	.byte	0x5f, 0x5f, 0x43, 0x55, 0x44, 0x41, 0x5f, 0x50, 0x52, 0x45, 0x43, 0x5f, 0x53, 0x51, 0x52, 0x54
        /*001b*/ 	.byte	0x00
.L_1:


//--------------------- .nv.constant0.triton_poi_fused__native_batch_norm_legit_no_training_relu_23 --------------------------
	.section	.nv.constant0.triton_poi_fused__native_batch_norm_legit_no_training_relu_23,"a",@progbits
	.sectionflags	@""
	.align	4
.nv.constant0.triton_poi_fused__native_batch_norm_legit_no_training_relu_23:
	.zero		580
